//
// Generated by NVIDIA NVVM Compiler
//
// Compiler Build ID: CL-36424714
// Cuda compilation tools, release 13.0, V13.0.88
// Based on NVVM 20.0.0
//

.version 9.0
.target sm_100
.address_size 64

	// .globl	_Z3addPiS_S_i

.visible .entry _Z3addPiS_S_i(
	.param .u64 .ptr .align 1 _Z3addPiS_S_i_param_0,
	.param .u64 .ptr .align 1 _Z3addPiS_S_i_param_1,
	.param .u64 .ptr .align 1 _Z3addPiS_S_i_param_2,
	.param .u32 _Z3addPiS_S_i_param_3
)
{
	.reg .pred 	%p<2>;
	.reg .b32 	%r<21>;
	.reg .b64 	%rd<11>;

	ld.param.u64 	%rd1, [_Z3addPiS_S_i_param_0];
	ld.param.u64 	%rd2, [_Z3addPiS_S_i_param_1];
	ld.param.u64 	%rd3, [_Z3addPiS_S_i_param_2];
	ld.param.u32 	%r2, [_Z3addPiS_S_i_param_3];
	mov.u32 	%r3, %ctaid.x;
	mov.u32 	%r4, %ctaid.y;
	mov.u32 	%r5, %nctaid.x;
	mov.u32 	%r6, %ctaid.z;
	mov.u32 	%r7, %nctaid.y;
	mad.lo.s32 	%r8, %r7, %r6, %r4;
	mad.lo.s32 	%r9, %r8, %r5, %r3;
	mov.u32 	%r10, %ntid.x;
	mov.u32 	%r11, %ntid.y;
	mov.u32 	%r12, %ntid.z;
	mov.u32 	%r13, %tid.z;
	mov.u32 	%r14, %tid.y;
	mov.u32 	%r15, %tid.x;
	mad.lo.s32 	%r16, %r9, %r12, %r13;
	mad.lo.s32 	%r17, %r16, %r11, %r14;
	mad.lo.s32 	%r1, %r17, %r10, %r15;
	setp.ge.s32 	%p1, %r1, %r2;
	@%p1 bra 	$L__BB0_2;
	cvta.to.global.u64 	%rd4, %rd1;
	cvta.to.global.u64 	%rd5, %rd2;
	cvta.to.global.u64 	%rd6, %rd3;
	mul.wide.s32 	%rd7, %r1, 4;
	add.s64 	%rd8, %rd4, %rd7;
	ld.global.u32 	%r18, [%rd8];
	add.s64 	%rd9, %rd5, %rd7;
	ld.global.u32 	%r19, [%rd9];
	add.s32 	%r20, %r19, %r18;
	add.s64 	%rd10, %rd6, %rd7;
	st.global.u32 	[%rd10], %r20;
$L__BB0_2:
	ret;

}


// ===== COMPILED SASS (sm_100) =====

	.target	sm_100

	.elftype	@"ET_EXEC"


//--------------------- .note.nv.tkinfo           --------------------------
	.section	.note.nv.tkinfo,"",@"SHT_NOTE"
	.sectionflags	@"SHF_NOTE_NV_TKINFO"
	.tkinfo
        /*0018*/ 	.word	0x00000002
        /*0030*/ 	.string	""
        /*0030*/ 	.string	"ptxas"
        /*0030*/ 	.string	"Cuda compilation tools, release 13.0, V13.0.88"
        /*0030*/ 	.string	"Build cuda_13.0.r13.0/compiler.36424714_0"
        /*0030*/ 	.string	"-arch sm_100 -m 64 "



//--------------------- .note.nv.cuinfo           --------------------------
	.section	.note.nv.cuinfo,"",@"SHT_NOTE"
	.sectionflags	@"SHF_NOTE_NV_CUINFO"
        /*0018*/ 	.short	0x0002
        /*001a*/ 	.short	0x0064
        /*001c*/ 	.short	0x0082
	.zero		2


//--------------------- .nv.info                  --------------------------
	.section	.nv.info,"",@"SHT_CUDA_INFO"
	.align	4


	//----- nvinfo : EIATTR_REGCOUNT
	.align		4
        /*0000*/ 	.byte	0x04, 0x2f
        /*0002*/ 	.short	(.L_1 - .L_0)
	.align		4
.L_0:
        /*0004*/ 	.word	index@(_Z3addPiS_S_i)
        /*0008*/ 	.word	0x0000000c


	//----- nvinfo : EIATTR_FRAME_SIZE
	.align		4
.L_1:
        /*000c*/ 	.byte	0x04, 0x11
        /*000e*/ 	.short	(.L_3 - .L_2)
	.align		4
.L_2:
        /*0010*/ 	.word	index@(_Z3addPiS_S_i)
        /*0014*/ 	.word	0x00000000


	//----- nvinfo : EIATTR_MIN_STACK_SIZE
	.align		4
.L_3:
        /*0018*/ 	.byte	0x04, 0x12
        /*001a*/ 	.short	(.L_5 - .L_4)
	.align		4
.L_4:
        /*001c*/ 	.word	index@(_Z3addPiS_S_i)
        /*0020*/ 	.word	0x00000000
.L_5:


//--------------------- .nv.compat                --------------------------
	.section	.nv.compat,"",@"SHT_CUDA_COMPAT_INFO"
	.align	4
        /*0000*/ 	.byte	0x02, 0x09, 0x00, 0x00, 0x02, 0x02, 0x01, 0x00, 0x02, 0x05, 0x05, 0x00, 0x03, 0x07, 0x01, 0x01
        /*0010*/ 	.byte	0x02, 0x03, 0x00, 0x00, 0x02, 0x06, 0x01, 0x00, 0x04, 0x0b, 0x08, 0x00, 0x09, 0x00, 0x00, 0x00
        /*0020*/ 	.byte	0x00, 0x00, 0x00, 0x00


//--------------------- .nv.info._Z3addPiS_S_i    --------------------------
	.section	.nv.info._Z3addPiS_S_i,"",@"SHT_CUDA_INFO"
	.sectionflags	@""
	.align	4


	//----- nvinfo : EIATTR_CUDA_API_VERSION
	.align		4
        /*0000*/ 	.byte	0x04, 0x37
        /*0002*/ 	.short	(.L_7 - .L_6)
.L_6:
        /*0004*/ 	.word	0x00000082


	//----- nvinfo : EIATTR_KPARAM_INFO
	.align		4
.L_7:
        /*0008*/ 	.byte	0x04, 0x17
        /*000a*/ 	.short	(.L_9 - .L_8)
.L_8:
        /*000c*/ 	.word	0x00000000
        /*0010*/ 	.short	0x0003
        /*0012*/ 	.short	0x0018
        /*0014*/ 	.byte	0x00, 0xf0, 0x11, 0x00


	//----- nvinfo : EIATTR_KPARAM_INFO
	.align		4
.L_9:
        /*0018*/ 	.byte	0x04, 0x17
        /*001a*/ 	.short	(.L_11 - .L_10)
.L_10:
        /*001c*/ 	.word	0x00000000
        /*0020*/ 	.short	0x0002
        /*0022*/ 	.short	0x0010
        /*0024*/ 	.byte	0x00, 0xf5, 0x21, 0x00


	//----- nvinfo : EIATTR_KPARAM_INFO
	.align		4
.L_11:
        /*0028*/ 	.byte	0x04, 0x17
        /*002a*/ 	.short	(.L_13 - .L_12)
.L_12:
        /*002c*/ 	.word	0x00000000
        /*0030*/ 	.short	0x0001
        /*0032*/ 	.short	0x0008
        /*0034*/ 	.byte	0x00, 0xf5, 0x21, 0x00


	//----- nvinfo : EIATTR_KPARAM_INFO
	.align		4
.L_13:
        /*0038*/ 	.byte	0x04, 0x17
        /*003a*/ 	.short	(.L_15 - .L_14)
.L_14:
        /*003c*/ 	.word	0x00000000
        /*0040*/ 	.short	0x0000
        /*0042*/ 	.short	0x0000
        /*0044*/ 	.byte	0x00, 0xf5, 0x21, 0x00


	//----- nvinfo : EIATTR_SPARSE_MMA_MASK
	.align		4
.L_15:
        /*0048*/ 	.byte	0x03, 0x50
        /*004a*/ 	.short	0x0000


	//----- nvinfo : EIATTR_MAXREG_COUNT
	.align		4
        /*004c*/ 	.byte	0x03, 0x1b
        /*004e*/ 	.short	0x00ff


	//----- nvinfo : EIATTR_MERCURY_ISA_VERSION
	.align		4
        /*0050*/ 	.byte	0x03, 0x5f
        /*0052*/ 	.short	0x0101


	//----- nvinfo : EIATTR_VRC_CTA_INIT_COUNT
	.align		4
        /*0054*/ 	.byte	0x02, 0x4a
	.zero		1
	.zero		1


	//----- nvinfo : EIATTR_EXIT_INSTR_OFFSETS
	.align		4
        /*0058*/ 	.byte	0x04, 0x1c
        /*005a*/ 	.short	(.L_17 - .L_16)


	//   ....[0]....
.L_16:
        /*005c*/ 	.word	0x00000130


	//   ....[1]....
        /*0060*/ 	.word	0x000001f0


	//----- nvinfo : EIATTR_CBANK_PARAM_SIZE
	.align		4
.L_17:
        /*0064*/ 	.byte	0x03, 0x19
        /*0066*/ 	.short	0x001c


	//----- nvinfo : EIATTR_PARAM_CBANK
	.align		4
        /*0068*/ 	.byte	0x04, 0x0a
        /*006a*/ 	.short	(.L_19 - .L_18)
	.align		4
.L_18:
        /*006c*/ 	.word	index@(.nv.constant0._Z3addPiS_S_i)
        /*0070*/ 	.short	0x0380
        /*0072*/ 	.short	0x001c


	//----- nvinfo : EIATTR_SW_WAR
	.align		4
.L_19:
        /*0074*/ 	.byte	0x04, 0x36
        /*0076*/ 	.short	(.L_21 - .L_20)
.L_20:
        /*0078*/ 	.word	0x00000008
.L_21:


//--------------------- .nv.callgraph             --------------------------
	.section	.nv.callgraph,"",@"SHT_CUDA_CALLGRAPH"
	.align	4
	.sectionentsize	8
	.align		4
        /*0000*/ 	.word	0x00000000
	.align		4
        /*0004*/ 	.word	0xffffffff
	.align		4
        /*0008*/ 	.word	0x00000000
	.align		4
        /*000c*/ 	.word	0xfffffffe
	.align		4
        /*0010*/ 	.word	0x00000000
	.align		4
        /*0014*/ 	.word	0xfffffffd
	.align		4
        /*0018*/ 	.word	0x00000000
	.align		4
        /*001c*/ 	.word	0xfffffffc


//--------------------- .text._Z3addPiS_S_i       --------------------------
	.section	.text._Z3addPiS_S_i,"ax",@progbits
	.align	128
        .global         _Z3addPiS_S_i
        .type           _Z3addPiS_S_i,@function
        .size           _Z3addPiS_S_i,(.L_x_1 - _Z3addPiS_S_i)
        .other          _Z3addPiS_S_i,@"STO_CUDA_ENTRY STV_DEFAULT"
_Z3addPiS_S_i:
.text._Z3addPiS_S_i:
[----:B------:R-:W-:Y:S08]  /*0000*/  LDC R1, c[0x0][0x37c] ;  /* 0x0000df00ff017b82 */ /* 0x000ff00000000800 */
[----:B------:R-:W-:Y:S01]  /*0010*/  S2UR UR4, SR_CTAID.Y ;  /* 0x00000000000479c3 */ /* 0x000fe20000002600 */
[----:B------:R-:W0:Y:S01]  /*0020*/  S2R R3, SR_TID.Z ;  /* 0x0000000000037919 */ /* 0x000e220000002300 */
[----:B------:R-:W1:Y:S01]  /*0030*/  LDCU UR6, c[0x0][0x370] ;  /* 0x00006e00ff0677ac */ /* 0x000e620008000800 */
[----:B------:R-:W2:Y:S01]  /*0040*/  S2R R5, SR_TID.Y ;  /* 0x0000000000057919 */ /* 0x000ea20000002200 */
[----:B------:R-:W3:Y:S04]  /*0050*/  LDCU UR8, c[0x0][0x374] ;  /* 0x00006e80ff0877ac */ /* 0x000ee80008000800 */
[----:B------:R-:W3:Y:S01]  /*0060*/  S2UR UR7, SR_CTAID.Z ;  /* 0x00000000000779c3 */ /* 0x000ee20000002700 */
[----:B------:R-:W4:Y:S01]  /*0070*/  S2R R9, SR_TID.X ;  /* 0x0000000000097919 */ /* 0x000f220000002100 */
[----:B------:R-:W4:Y:S01]  /*0080*/  LDCU UR9, c[0x0][0x360] ;  /* 0x00006c00ff0977ac */ /* 0x000f220008000800 */
[----:B------:R-:W2:Y:S05]  /*0090*/  LDCU UR10, c[0x0][0x364] ;  /* 0x00006c80ff0a77ac */ /* 0x000eaa0008000800 */
[----:B------:R-:W1:Y:S08]  /*00a0*/  S2UR UR5, SR_CTAID.X ;  /* 0x00000000000579c3 */ /* 0x000e700000002500 */
[----:B------:R-:W0:Y:S01]  /*00b0*/  LDC R0, c[0x0][0x368] ;  /* 0x0000da00ff007b82 */ /* 0x000e220000000800 */
[----:B---3--:R-:W-:-:S04]  /*00c0*/  UIMAD UR4, UR7, UR8, UR4 ;  /* 0x00000008070472a4 */ /* 0x008fc8000f8e0204 */
[----:B-1----:R-:W-:Y:S01]  /*00d0*/  UIMAD UR4, UR4, UR6, UR5 ;  /* 0x00000006040472a4 */ /* 0x002fe2000f8e0205 */
[----:B------:R-:W1:Y:S05]  /*00e0*/  LDCU UR5, c[0x0][0x398] ;  /* 0x00007300ff0577ac */ /* 0x000e6a0008000800 */
[----:B0-----:R-:W-:-:S04]  /*00f0*/  IMAD R0, R0, UR4, R3 ;  /* 0x0000000400007c24 */ /* 0x001fc8000f8e0203 */
[----:B--2---:R-:W-:-:S04]  /*0100*/  IMAD R0, R0, UR10, R5 ;  /* 0x0000000a00007c24 */ /* 0x004fc8000f8e0205 */
[----:B----4-:R-:W-:-:S05]  /*0110*/  IMAD R9, R0, UR9, R9 ;  /* 0x0000000900097c24 */ /* 0x010fca000f8e0209 */
[----:B-1----:R-:W-:-:S13]  /*0120*/  ISETP.GE.AND P0, PT, R9, UR5, PT ;  /* 0x0000000509007c0c */ /* 0x002fda000bf06270 */
[----:B------:R-:W-:Y:S05]  /*0130*/  @P0 EXIT ;  /* 0x000000000000094d */ /* 0x000fea0003800000 */
[----:B------:R-:W0:Y:S01]  /*0140*/  LDC.64 R2, c[0x0][0x380] ;  /* 0x0000e000ff027b82 */ /* 0x000e220000000a00 */
[----:B------:R-:W1:Y:S07]  /*0150*/  LDCU.64 UR4, c[0x0][0x358] ;  /* 0x00006b00ff0477ac */ /* 0x000e6e0008000a00 */
[----:B------:R-:W2:Y:S08]  /*0160*/  LDC.64 R4, c[0x0][0x388] ;  /* 0x0000e200ff047b82 */ /* 0x000eb00000000a00 */
[----:B------:R-:W3:Y:S01]  /*0170*/  LDC.64 R6, c[0x0][0x390] ;  /* 0x0000e400ff067b82 */ /* 0x000ee20000000a00 */
[----:B0-----:R-:W-:-:S06]  /*0180*/  IMAD.WIDE R2, R9, 0x4, R2 ;  /* 0x0000000409027825 */ /* 0x001fcc00078e0202 */
[----:B-1----:R-:W4:Y:S01]  /*0190*/  LDG.E R2, desc[UR4][R2.64] ;  /* 0x0000000402027981 */ /* 0x002f22000c1e1900 */
[----:B--2---:R-:W-:-:S06]  /*01a0*/  IMAD.WIDE R4, R9, 0x4, R4 ;  /* 0x0000000409047825 */ /* 0x004fcc00078e0204 */
[----:B------:R-:W4:Y:S01]  /*01b0*/  LDG.E R5, desc[UR4][R4.64] ;  /* 0x0000000404057981 */ /* 0x000f22000c1e1900 */
[----:B---3--:R-:W-:Y:S01]  /*01c0*/  IMAD.WIDE R6, R9, 0x4, R6 ;  /* 0x0000000409067825 */ /* 0x008fe200078e0206 */
[----:B----4-:R-:W-:-:S05]  /*01d0*/  IADD3 R9, PT, PT, R2, R5, RZ ;  /* 0x0000000502097210 */ /* 0x010fca0007ffe0ff */
[----:B------:R-:W-:Y:S01]  /*01e0*/  STG.E desc[UR4][R6.64], R9 ;  /* 0x0000000906007986 */ /* 0x000fe2000c101904 */
[----:B------:R-:W-:Y:S05]  /*01f0*/  EXIT ;  /* 0x000000000000794d */ /* 0x000fea0003800000 */
.L_x_0:
[----:B------:R-:W-:-:S00]  /*0200*/  BRA `(.L_x_0) ;  /* 0xfffffffc00fc7947 */ /* 0x000fc0000383ffff */
[----:B------:R-:W-:-:S00]  /*0210*/  NOP ;  /* 0x0000000000007918 */ /* 0x000fc00000000000 */
        /* <DEDUP_REMOVED lines=14> */
.L_x_1:


//--------------------- .nv.shared.reserved.0     --------------------------
	.section	.nv.shared.reserved.0,"aw",@nobits
	.weak		__nv_reservedSMEM_offset_0_alias
	.size		__nv_reservedSMEM_offset_0_alias, 0, 64
	.other		__nv_reservedSMEM_offset_0_alias,@"STO_CUDA_RESERVED_SHARED STV_DEFAULT"
__nv_reservedSMEM_offset_0_alias:
	.zero		0
	.zero		64


//--------------------- .nv.constant0._Z3addPiS_S_i --------------------------
	.section	.nv.constant0._Z3addPiS_S_i,"a",@progbits
	.sectionflags	@""
	.align	4
.nv.constant0._Z3addPiS_S_i:
	.zero		924


//--------------------- SYMBOLS --------------------------

	.type		.nv.reservedSmem.offset0,@object
	.size		.nv.reservedSmem.offset0,0x4
